//
// Generated by NVIDIA NVVM Compiler
//
// Compiler Build ID: CL-36424714
// Cuda compilation tools, release 13.0, V13.0.88
// Based on NVVM 20.0.0
//

.version 9.0
.target sm_100
.address_size 64

	// .globl	_Z4copyPciS_

.visible .entry _Z4copyPciS_(
	.param .u64 .ptr .align 1 _Z4copyPciS__param_0,
	.param .u32 _Z4copyPciS__param_1,
	.param .u64 .ptr .align 1 _Z4copyPciS__param_2
)
{
	.reg .pred 	%p<6>;
	.reg .b16 	%rs<7>;
	.reg .b32 	%r<24>;
	.reg .b64 	%rd<18>;

	ld.param.u64 	%rd9, [_Z4copyPciS__param_0];
	ld.param.u64 	%rd10, [_Z4copyPciS__param_2];
	cvta.to.global.u64 	%rd1, %rd10;
	mov.u32 	%r13, %ntid.x;
	mov.u32 	%r14, %ctaid.x;
	mov.u32 	%r15, %tid.x;
	mad.lo.s32 	%r1, %r13, %r14, %r15;
	add.s32 	%r2, %r1, 1;
	mad.lo.s32 	%r16, %r1, %r1, %r1;
	shr.u32 	%r17, %r16, 31;
	add.s32 	%r18, %r16, %r17;
	shr.s32 	%r3, %r18, 1;
	setp.lt.s32 	%p1, %r1, 0;
	@%p1 bra 	$L__BB0_7;
	cvta.to.global.u64 	%rd11, %rd9;
	cvt.u64.u32 	%rd12, %r1;
	add.s64 	%rd2, %rd11, %rd12;
	and.b32  	%r4, %r2, 3;
	setp.lt.u32 	%p2, %r1, 3;
	mov.b32 	%r22, 0;
	@%p2 bra 	$L__BB0_4;
	and.b32  	%r22, %r2, -4;
	ld.global.u8 	%rs6, [%rd2];
	neg.s32 	%r21, %r22;
	cvt.u64.u32 	%rd13, %r3;
	add.s64 	%rd14, %rd13, %rd1;
	add.s64 	%rd16, %rd14, 1;
$L__BB0_3:
	st.global.u8 	[%rd16+-1], %rs6;
	ld.global.u8 	%rs5, [%rd2];
	st.global.u8 	[%rd16], %rs5;
	st.global.u8 	[%rd16+1], %rs5;
	ld.global.u8 	%rs6, [%rd2];
	st.global.u8 	[%rd16+2], %rs6;
	add.s32 	%r21, %r21, 4;
	add.s64 	%rd16, %rd16, 4;
	setp.ne.s32 	%p3, %r21, 0;
	@%p3 bra 	$L__BB0_3;
$L__BB0_4:
	setp.eq.s32 	%p4, %r4, 0;
	@%p4 bra 	$L__BB0_7;
	ld.global.u8 	%rs4, [%rd2];
	add.s32 	%r20, %r22, %r3;
	cvt.u64.u32 	%rd15, %r20;
	add.s64 	%rd17, %rd1, %rd15;
	neg.s32 	%r23, %r4;
$L__BB0_6:
	.pragma "nounroll";
	st.global.u8 	[%rd17], %rs4;
	add.s64 	%rd17, %rd17, 1;
	add.s32 	%r23, %r23, 1;
	setp.ne.s32 	%p5, %r23, 0;
	@%p5 bra 	$L__BB0_6;
$L__BB0_7:
	ret;

}


// ===== COMPILED SASS (sm_100) =====

	.target	sm_100

	.elftype	@"ET_EXEC"


//--------------------- .note.nv.tkinfo           --------------------------
	.section	.note.nv.tkinfo,"",@"SHT_NOTE"
	.sectionflags	@"SHF_NOTE_NV_TKINFO"
	.tkinfo
        /*0018*/ 	.word	0x00000002
        /*0030*/ 	.string	""
        /*0030*/ 	.string	"ptxas"
        /*0030*/ 	.string	"Cuda compilation tools, release 13.0, V13.0.88"
        /*0030*/ 	.string	"Build cuda_13.0.r13.0/compiler.36424714_0"
        /*0030*/ 	.string	"-arch sm_100 -m 64 "



//--------------------- .note.nv.cuinfo           --------------------------
	.section	.note.nv.cuinfo,"",@"SHT_NOTE"
	.sectionflags	@"SHF_NOTE_NV_CUINFO"
        /*0018*/ 	.short	0x0002
        /*001a*/ 	.short	0x0064
        /*001c*/ 	.short	0x0082
	.zero		2


//--------------------- .nv.info                  --------------------------
	.section	.nv.info,"",@"SHT_CUDA_INFO"
	.align	4


	//----- nvinfo : EIATTR_REGCOUNT
	.align		4
        /*0000*/ 	.byte	0x04, 0x2f
        /*0002*/ 	.short	(.L_1 - .L_0)
	.align		4
.L_0:
        /*0004*/ 	.word	index@(_Z4copyPciS_)
        /*0008*/ 	.word	0x00000016


	//----- nvinfo : EIATTR_FRAME_SIZE
	.align		4
.L_1:
        /*000c*/ 	.byte	0x04, 0x11
        /*000e*/ 	.short	(.L_3 - .L_2)
	.align		4
.L_2:
        /*0010*/ 	.word	index@(_Z4copyPciS_)
        /*0014*/ 	.word	0x00000000


	//----- nvinfo : EIATTR_MIN_STACK_SIZE
	.align		4
.L_3:
        /*0018*/ 	.byte	0x04, 0x12
        /*001a*/ 	.short	(.L_5 - .L_4)
	.align		4
.L_4:
        /*001c*/ 	.word	index@(_Z4copyPciS_)
        /*0020*/ 	.word	0x00000000
.L_5:


//--------------------- .nv.compat                --------------------------
	.section	.nv.compat,"",@"SHT_CUDA_COMPAT_INFO"
	.align	4
        /*0000*/ 	.byte	0x02, 0x09, 0x00, 0x00, 0x02, 0x02, 0x01, 0x00, 0x02, 0x05, 0x05, 0x00, 0x03, 0x07, 0x01, 0x01
        /*0010*/ 	.byte	0x02, 0x03, 0x00, 0x00, 0x02, 0x06, 0x01, 0x00, 0x04, 0x0b, 0x08, 0x00, 0x09, 0x00, 0x00, 0x00
        /*0020*/ 	.byte	0x00, 0x00, 0x00, 0x00


//--------------------- .nv.info._Z4copyPciS_     --------------------------
	.section	.nv.info._Z4copyPciS_,"",@"SHT_CUDA_INFO"
	.sectionflags	@""
	.align	4


	//----- nvinfo : EIATTR_CUDA_API_VERSION
	.align		4
        /*0000*/ 	.byte	0x04, 0x37
        /*0002*/ 	.short	(.L_7 - .L_6)
.L_6:
        /*0004*/ 	.word	0x00000082


	//----- nvinfo : EIATTR_KPARAM_INFO
	.align		4
.L_7:
        /*0008*/ 	.byte	0x04, 0x17
        /*000a*/ 	.short	(.L_9 - .L_8)
.L_8:
        /*000c*/ 	.word	0x00000000
        /*0010*/ 	.short	0x0002
        /*0012*/ 	.short	0x0010
        /*0014*/ 	.byte	0x00, 0xf5, 0x21, 0x00


	//----- nvinfo : EIATTR_KPARAM_INFO
	.align		4
.L_9:
        /*0018*/ 	.byte	0x04, 0x17
        /*001a*/ 	.short	(.L_11 - .L_10)
.L_10:
        /*001c*/ 	.word	0x00000000
        /*0020*/ 	.short	0x0001
        /*0022*/ 	.short	0x0008
        /*0024*/ 	.byte	0x00, 0xf0, 0x11, 0x00


	//----- nvinfo : EIATTR_KPARAM_INFO
	.align		4
.L_11:
        /*0028*/ 	.byte	0x04, 0x17
        /*002a*/ 	.short	(.L_13 - .L_12)
.L_12:
        /*002c*/ 	.word	0x00000000
        /*0030*/ 	.short	0x0000
        /*0032*/ 	.short	0x0000
        /*0034*/ 	.byte	0x00, 0xf5, 0x21, 0x00


	//----- nvinfo : EIATTR_SPARSE_MMA_MASK
	.align		4
.L_13:
        /*0038*/ 	.byte	0x03, 0x50
        /*003a*/ 	.short	0x0000


	//----- nvinfo : EIATTR_MAXREG_COUNT
	.align		4
        /*003c*/ 	.byte	0x03, 0x1b
        /*003e*/ 	.short	0x00ff


	//----- nvinfo : EIATTR_MERCURY_ISA_VERSION
	.align		4
        /*0040*/ 	.byte	0x03, 0x5f
        /*0042*/ 	.short	0x0101


	//----- nvinfo : EIATTR_VRC_CTA_INIT_COUNT
	.align		4
        /*0044*/ 	.byte	0x02, 0x4a
	.zero		1
	.zero		1


	//----- nvinfo : EIATTR_EXIT_INSTR_OFFSETS
	.align		4
        /*0048*/ 	.byte	0x04, 0x1c
        /*004a*/ 	.short	(.L_15 - .L_14)


	//   ....[0]....
.L_14:
        /*004c*/ 	.word	0x00000060


	//   ....[1]....
        /*0050*/ 	.word	0x000006e0


	//   ....[2]....
        /*0054*/ 	.word	0x000007d0


	//----- nvinfo : EIATTR_CRS_STACK_SIZE
	.align		4
.L_15:
        /*0058*/ 	.byte	0x04, 0x1e
        /*005a*/ 	.short	(.L_17 - .L_16)
.L_16:
        /*005c*/ 	.word	0x00000000


	//----- nvinfo : EIATTR_CBANK_PARAM_SIZE
	.align		4
.L_17:
        /*0060*/ 	.byte	0x03, 0x19
        /*0062*/ 	.short	0x0018


	//----- nvinfo : EIATTR_PARAM_CBANK
	.align		4
        /*0064*/ 	.byte	0x04, 0x0a
        /*0066*/ 	.short	(.L_19 - .L_18)
	.align		4
.L_18:
        /*0068*/ 	.word	index@(.nv.constant0._Z4copyPciS_)
        /*006c*/ 	.short	0x0380
        /*006e*/ 	.short	0x0018


	//----- nvinfo : EIATTR_SW_WAR
	.align		4
.L_19:
        /*0070*/ 	.byte	0x04, 0x36
        /*0072*/ 	.short	(.L_21 - .L_20)
.L_20:
        /*0074*/ 	.word	0x00000008
.L_21:


//--------------------- .nv.callgraph             --------------------------
	.section	.nv.callgraph,"",@"SHT_CUDA_CALLGRAPH"
	.align	4
	.sectionentsize	8
	.align		4
        /*0000*/ 	.word	0x00000000
	.align		4
        /*0004*/ 	.word	0xffffffff
	.align		4
        /*0008*/ 	.word	0x00000000
	.align		4
        /*000c*/ 	.word	0xfffffffe
	.align		4
        /*0010*/ 	.word	0x00000000
	.align		4
        /*0014*/ 	.word	0xfffffffd
	.align		4
        /*0018*/ 	.word	0x00000000
	.align		4
        /*001c*/ 	.word	0xfffffffc


//--------------------- .text._Z4copyPciS_        --------------------------
	.section	.text._Z4copyPciS_,"ax",@progbits
	.align	128
        .global         _Z4copyPciS_
        .type           _Z4copyPciS_,@function
        .size           _Z4copyPciS_,(.L_x_11 - _Z4copyPciS_)
        .other          _Z4copyPciS_,@"STO_CUDA_ENTRY STV_DEFAULT"
_Z4copyPciS_:
.text._Z4copyPciS_:
[----:B------:R-:W-:Y:S01]  /*0000*/  LDC R1, c[0x0][0x37c] ;  /* 0x0000df00ff017b82 */ /* 0x000fe20000000800 */
[----:B------:R-:W0:Y:S01]  /*0010*/  S2R R0, SR_CTAID.X ;  /* 0x0000000000007919 */ /* 0x000e220000002500 */
[----:B------:R-:W0:Y:S01]  /*0020*/  LDCU UR4, c[0x0][0x360] ;  /* 0x00006c00ff0477ac */ /* 0x000e220008000800 */
[----:B------:R-:W0:Y:S02]  /*0030*/  S2R R3, SR_TID.X ;  /* 0x0000000000037919 */ /* 0x000e240000002100 */
[----:B0-----:R-:W-:-:S05]  /*0040*/  IMAD R0, R0, UR4, R3 ;  /* 0x0000000400007c24 */ /* 0x001fca000f8e0203 */
[----:B------:R-:W-:-:S13]  /*0050*/  ISETP.GE.AND P0, PT, R0, RZ, PT ;  /* 0x000000ff0000720c */ /* 0x000fda0003f06270 */
[----:B------:R-:W-:Y:S05]  /*0060*/  @!P0 EXIT ;  /* 0x000000000000894d */ /* 0x000fea0003800000 */
[----:B------:R-:W0:Y:S01]  /*0070*/  LDCU.64 UR6, c[0x0][0x380] ;  /* 0x00007000ff0677ac */ /* 0x000e220008000a00 */
[C---:B------:R-:W-:Y:S01]  /*0080*/  ISETP.GE.U32.AND P0, PT, R0.reuse, 0x3, PT ;  /* 0x000000030000780c */ /* 0x040fe20003f06070 */
[C---:B------:R-:W-:Y:S01]  /*0090*/  IMAD R2, R0.reuse, R0, R0 ;  /* 0x0000000000027224 */ /* 0x040fe200078e0200 */
[----:B------:R-:W-:Y:S01]  /*00a0*/  BSSY.RECONVERGENT B1, `(.L_x_0) ;  /* 0x0000061000017945 */ /* 0x000fe20003800200 */
[----:B------:R-:W-:Y:S01]  /*00b0*/  VIADD R4, R0, 0x1 ;  /* 0x0000000100047836 */ /* 0x000fe20000000000 */
[----:B------:R-:W1:Y:S01]  /*00c0*/  LDCU.64 UR4, c[0x0][0x358] ;  /* 0x00006b00ff0477ac */ /* 0x000e620008000a00 */
[----:B------:R-:W-:Y:S01]  /*00d0*/  IMAD.MOV.U32 R7, RZ, RZ, RZ ;  /* 0x000000ffff077224 */ /* 0x000fe200078e00ff */
[----:B------:R-:W-:-:S04]  /*00e0*/  LEA.HI R6, R2, R2, RZ, 0x1 ;  /* 0x0000000202067211 */ /* 0x000fc800078f08ff */
[----:B------:R-:W-:Y:S02]  /*00f0*/  SHF.R.S32.HI R6, RZ, 0x1, R6 ;  /* 0x00000001ff067819 */ /* 0x000fe40000011406 */
[----:B0-----:R-:W-:Y:S02]  /*0100*/  IADD3 R2, P1, PT, R0, UR6, RZ ;  /* 0x0000000600027c10 */ /* 0x001fe4000ff3e0ff */
[----:B------:R-:W-:-:S03]  /*0110*/  LOP3.LUT R0, R4, 0x3, RZ, 0xc0, !PT ;  /* 0x0000000304007812 */ /* 0x000fc600078ec0ff */
[----:B------:R-:W-:Y:S01]  /*0120*/  IMAD.X R3, RZ, RZ, UR7, P1 ;  /* 0x00000007ff037e24 */ /* 0x000fe200088e06ff */
[----:B-1----:R-:W-:Y:S07]  /*0130*/  @!P0 BRA `(.L_x_1) ;  /* 0x00000004005c8947 */ /* 0x002fee0003800000 */
[----:B------:R0:W5:Y:S01]  /*0140*/  LDG.E.U8 R9, desc[UR4][R2.64] ;  /* 0x0000000402097981 */ /* 0x000162000c1e1100 */
[----:B------:R-:W1:Y:S01]  /*0150*/  LDCU.64 UR6, c[0x0][0x390] ;  /* 0x00007200ff0677ac */ /* 0x000e620008000a00 */
[----:B------:R-:W-:Y:S01]  /*0160*/  LOP3.LUT R7, R4, 0xfffffffc, RZ, 0xc0, !PT ;  /* 0xfffffffc04077812 */ /* 0x000fe200078ec0ff */
[----:B------:R-:W-:Y:S04]  /*0170*/  BSSY.RELIABLE B0, `(.L_x_2) ;  /* 0x0000046000007945 */ /* 0x000fe80003800100 */
[----:B------:R-:W-:-:S05]  /*0180*/  IMAD.MOV R8, RZ, RZ, -R7 ;  /* 0x000000ffff087224 */ /* 0x000fca00078e0a07 */
[----:B------:R-:W-:Y:S02]  /*0190*/  ISETP.GE.AND P0, PT, R8, RZ, PT ;  /* 0x000000ff0800720c */ /* 0x000fe40003f06270 */
[----:B-1----:R-:W-:-:S05]  /*01a0*/  IADD3.X R4, P1, PT, R6, UR6, RZ, PT, !PT ;  /* 0x0000000606047c10 */ /* 0x002fca000bf3e4ff */
[----:B------:R-:W-:-:S06]  /*01b0*/  IMAD.X R5, RZ, RZ, UR7, P1 ;  /* 0x00000007ff057e24 */ /* 0x000fcc00088e06ff */
[----:B0-----:R-:W-:Y:S05]  /*01c0*/  @P0 BRA `(.L_x_3) ;  /* 0x0000000400000947 */ /* 0x001fea0003800000 */
[----:B------:R-:W-:Y:S01]  /*01d0*/  IMAD.MOV R10, RZ, RZ, -R8 ;  /* 0x000000ffff0a7224 */ /* 0x000fe200078e0a08 */
[----:B------:R-:W-:Y:S01]  /*01e0*/  BSSY.RECONVERGENT B2, `(.L_x_4) ;  /* 0x0000024000027945 */ /* 0x000fe20003800200 */
[----:B------:R-:W-:-:S03]  /*01f0*/  PLOP3.LUT P0, PT, PT, PT, PT, 0x80, 0x8 ;  /* 0x000000000008781c */ /* 0x000fc60003f0f070 */
[----:B------:R-:W-:-:S13]  /*0200*/  ISETP.GT.AND P1, PT, R10, 0xc, PT ;  /* 0x0000000c0a00780c */ /* 0x000fda0003f24270 */
[----:B------:R-:W-:Y:S05]  /*0210*/  @!P1 BRA `(.L_x_5) ;  /* 0x0000000000809947 */ /* 0x000fea0003800000 */
[----:B------:R-:W-:-:S13]  /*0220*/  PLOP3.LUT P0, PT, PT, PT, PT, 0x8, 0x80 ;  /* 0x000000000080781c */ /* 0x000fda0003f0e170 */
.L_x_6:
[----:B-----5:R-:W-:Y:S04]  /*0230*/  STG.E.U8 desc[UR4][R4.64+-0x1], R9 ;  /* 0xffffff0904007986 */ /* 0x020fe8000c101104 */
[----:B------:R-:W2:Y:S04]  /*0240*/  LDG.E.U8 R11, desc[UR4][R2.64] ;  /* 0x00000004020b7981 */ /* 0x000ea8000c1e1100 */
[----:B--2---:R-:W-:Y:S04]  /*0250*/  STG.E.U8 desc[UR4][R4.64], R11 ;  /* 0x0000000b04007986 */ /* 0x004fe8000c101104 */
[----:B------:R0:W-:Y:S04]  /*0260*/  STG.E.U8 desc[UR4][R4.64+0x1], R11 ;  /* 0x0000010b04007986 */ /* 0x0001e8000c101104 */
[----:B------:R-:W2:Y:S04]  /*0270*/  LDG.E.U8 R13, desc[UR4][R2.64] ;  /* 0x00000004020d7981 */ /* 0x000ea8000c1e1100 */
[----:B--2---:R-:W-:Y:S04]  /*0280*/  STG.E.U8 desc[UR4][R4.64+0x2], R13 ;  /* 0x0000020d04007986 */ /* 0x004fe8000c101104 */
[----:B------:R1:W-:Y:S04]  /*0290*/  STG.E.U8 desc[UR4][R4.64+0x3], R13 ;  /* 0x0000030d04007986 */ /* 0x0003e8000c101104 */
[----:B------:R-:W2:Y:S04]  /*02a0*/  LDG.E.U8 R15, desc[UR4][R2.64] ;  /* 0x00000004020f7981 */ /* 0x000ea8000c1e1100 */
[----:B--2---:R-:W-:Y:S04]  /*02b0*/  STG.E.U8 desc[UR4][R4.64+0x4], R15 ;  /* 0x0000040f04007986 */ /* 0x004fe8000c101104 */
[----:B------:R2:W-:Y:S04]  /*02c0*/  STG.E.U8 desc[UR4][R4.64+0x5], R15 ;  /* 0x0000050f04007986 */ /* 0x0005e8000c101104 */
[----:B------:R-:W3:Y:S04]  /*02d0*/  LDG.E.U8 R17, desc[UR4][R2.64] ;  /* 0x0000000402117981 */ /* 0x000ee8000c1e1100 */
[----:B---3--:R-:W-:Y:S04]  /*02e0*/  STG.E.U8 desc[UR4][R4.64+0x6], R17 ;  /* 0x0000061104007986 */ /* 0x008fe8000c101104 */
[----:B------:R-:W-:Y:S04]  /*02f0*/  STG.E.U8 desc[UR4][R4.64+0x7], R17 ;  /* 0x0000071104007986 */ /* 0x000fe8000c101104 */
[----:B------:R-:W3:Y:S04]  /*0300*/  LDG.E.U8 R19, desc[UR4][R2.64] ;  /* 0x0000000402137981 */ /* 0x000ee8000c1e1100 */
[----:B---3--:R-:W-:Y:S04]  /*0310*/  STG.E.U8 desc[UR4][R4.64+0x8], R19 ;  /* 0x0000081304007986 */ /* 0x008fe8000c101104 */
[----:B------:R-:W-:Y:S04]  /*0320*/  STG.E.U8 desc[UR4][R4.64+0x9], R19 ;  /* 0x0000091304007986 */ /* 0x000fe8000c101104 */
[----:B0-----:R-:W3:Y:S04]  /*0330*/  LDG.E.U8 R11, desc[UR4][R2.64] ;  /* 0x00000004020b7981 */ /* 0x001ee8000c1e1100 */
[----:B---3--:R-:W-:Y:S04]  /*0340*/  STG.E.U8 desc[UR4][R4.64+0xa], R11 ;  /* 0x00000a0b04007986 */ /* 0x008fe8000c101104 */
[----:B------:R-:W-:Y:S04]  /*0350*/  STG.E.U8 desc[UR4][R4.64+0xb], R11 ;  /* 0x00000b0b04007986 */ /* 0x000fe8000c101104 */
[----:B-1----:R-:W3:Y:S01]  /*0360*/  LDG.E.U8 R13, desc[UR4][R2.64] ;  /* 0x00000004020d7981 */ /* 0x002ee2000c1e1100 */
[----:B------:R-:W-:-:S05]  /*0370*/  VIADD R8, R8, 0x10 ;  /* 0x0000001008087836 */ /* 0x000fca0000000000 */
[----:B------:R-:W-:Y:S01]  /*0380*/  ISETP.GE.AND P1, PT, R8, -0xc, PT ;  /* 0xfffffff40800780c */ /* 0x000fe20003f26270 */
[----:B---3--:R-:W-:Y:S04]  /*0390*/  STG.E.U8 desc[UR4][R4.64+0xc], R13 ;  /* 0x00000c0d04007986 */ /* 0x008fe8000c101104 */
[----:B------:R-:W-:Y:S04]  /*03a0*/  STG.E.U8 desc[UR4][R4.64+0xd], R13 ;  /* 0x00000d0d04007986 */ /* 0x000fe8000c101104 */
[----:B------:R-:W3:Y:S01]  /*03b0*/  LDG.E.U8 R9, desc[UR4][R2.64] ;  /* 0x0000000402097981 */ /* 0x000ee2000c1e1100 */
[----:B------:R-:W-:-:S05]  /*03c0*/  IADD3 R10, P2, PT, R4, 0x10, RZ ;  /* 0x00000010040a7810 */ /* 0x000fca0007f5e0ff */
[----:B--2---:R-:W-:Y:S01]  /*03d0*/  IMAD.X R15, RZ, RZ, R5, P2 ;  /* 0x000000ffff0f7224 */ /* 0x004fe200010e0605 */
[----:B---3--:R0:W-:Y:S02]  /*03e0*/  STG.E.U8 desc[UR4][R4.64+0xe], R9 ;  /* 0x00000e0904007986 */ /* 0x0081e4000c101104 */
[----:B0-----:R-:W-:Y:S01]  /*03f0*/  MOV R4, R10 ;  /* 0x0000000a00047202 */ /* 0x001fe20000000f00 */
[----:B------:R-:W-:Y:S01]  /*0400*/  IMAD.MOV.U32 R5, RZ, RZ, R15 ;  /* 0x000000ffff057224 */ /* 0x000fe200078e000f */
[----:B------:R-:W-:Y:S06]  /*0410*/  @!P1 BRA `(.L_x_6) ;  /* 0xfffffffc00849947 */ /* 0x000fec000383ffff */
.L_x_5:
[----:B------:R-:W-:Y:S05]  /*0420*/  BSYNC.RECONVERGENT B2 ;  /* 0x0000000000027941 */ /* 0x000fea0003800200 */
.L_x_4:
[----:B------:R-:W-:Y:S01]  /*0430*/  IMAD.MOV R10, RZ, RZ, -R8 ;  /* 0x000000ffff0a7224 */ /* 0x000fe200078e0a08 */
[----:B------:R-:W-:Y:S04]  /*0440*/  BSSY.RECONVERGENT B2, `(.L_x_7) ;  /* 0x0000015000027945 */ /* 0x000fe80003800200 */
[----:B------:R-:W-:-:S13]  /*0450*/  ISETP.GT.AND P1, PT, R10, 0x4, PT ;  /* 0x000000040a00780c */ /* 0x000fda0003f24270 */
[----:B------:R-:W-:Y:S05]  /*0460*/  @!P1 BRA `(.L_x_8) ;  /* 0x0000000000489947 */ /* 0x000fea0003800000 */
[----:B-----5:R0:W-:Y:S04]  /*0470*/  STG.E.U8 desc[UR4][R4.64+-0x1], R9 ;  /* 0xffffff0904007986 */ /* 0x0201e8000c101104 */
[----:B------:R-:W2:Y:S04]  /*0480*/  LDG.E.U8 R11, desc[UR4][R2.64] ;  /* 0x00000004020b7981 */ /* 0x000ea8000c1e1100 */
[----:B--2---:R-:W-:Y:S04]  /*0490*/  STG.E.U8 desc[UR4][R4.64], R11 ;  /* 0x0000000b04007986 */ /* 0x004fe8000c101104 */
[----:B------:R1:W-:Y:S04]  /*04a0*/  STG.E.U8 desc[UR4][R4.64+0x1], R11 ;  /* 0x0000010b04007986 */ /* 0x0003e8000c101104 */
[----:B------:R-:W2:Y:S04]  /*04b0*/  LDG.E.U8 R13, desc[UR4][R2.64] ;  /* 0x00000004020d7981 */ /* 0x000ea8000c1e1100 */
[----:B--2---:R-:W-:Y:S04]  /*04c0*/  STG.E.U8 desc[UR4][R4.64+0x2], R13 ;  /* 0x0000020d04007986 */ /* 0x004fe8000c101104 */
[----:B------:R-:W-:Y:S04]  /*04d0*/  STG.E.U8 desc[UR4][R4.64+0x3], R13 ;  /* 0x0000030d04007986 */ /* 0x000fe8000c101104 */
[----:B------:R-:W2:Y:S01]  /*04e0*/  LDG.E.U8 R15, desc[UR4][R2.64] ;  /* 0x00000004020f7981 */ /* 0x000ea2000c1e1100 */
[----:B------:R-:W-:-:S03]  /*04f0*/  IADD3 R10, P1, PT, R4, 0x8, RZ ;  /* 0x00000008040a7810 */ /* 0x000fc60007f3e0ff */
[----:B--2---:R-:W-:Y:S04]  /*0500*/  STG.E.U8 desc[UR4][R4.64+0x4], R15 ;  /* 0x0000040f04007986 */ /* 0x004fe8000c101104 */
[----:B------:R-:W-:Y:S04]  /*0510*/  STG.E.U8 desc[UR4][R4.64+0x5], R15 ;  /* 0x0000050f04007986 */ /* 0x000fe8000c101104 */
[----:B0-----:R-:W2:Y:S01]  /*0520*/  LDG.E.U8 R9, desc[UR4][R2.64] ;  /* 0x0000000402097981 */ /* 0x001ea2000c1e1100 */
[----:B-1----:R-:W-:Y:S01]  /*0530*/  IMAD.X R11, RZ, RZ, R5, P1 ;  /* 0x000000ffff0b7224 */ /* 0x002fe200008e0605 */
[----:B------:R-:W-:Y:S01]  /*0540*/  PLOP3.LUT P0, PT, PT, PT, PT, 0x8, 0x80 ;  /* 0x000000000080781c */ /* 0x000fe20003f0e170 */
[----:B------:R-:W-:Y:S01]  /*0550*/  VIADD R8, R8, 0x8 ;  /* 0x0000000808087836 */ /* 0x000fe20000000000 */
[----:B--2---:R0:W-:Y:S02]  /*0560*/  STG.E.U8 desc[UR4][R4.64+0x6], R9 ;  /* 0x0000060904007986 */ /* 0x0041e4000c101104 */
[----:B0-----:R-:W-:-:S02]  /*0570*/  IMAD.MOV.U32 R4, RZ, RZ, R10 ;  /* 0x000000ffff047224 */ /* 0x001fc400078e000a */
[----:B------:R-:W-:-:S07]  /*0580*/  IMAD.MOV.U32 R5, RZ, RZ, R11 ;  /* 0x000000ffff057224 */ /* 0x000fce00078e000b */
.L_x_8:
[----:B------:R-:W-:Y:S05]  /*0590*/  BSYNC.RECONVERGENT B2 ;  /* 0x0000000000027941 */ /* 0x000fea0003800200 */
.L_x_7:
[----:B------:R-:W-:-:S13]  /*05a0*/  ISETP.NE.OR P0, PT, R8, RZ, P0 ;  /* 0x000000ff0800720c */ /* 0x000fda0000705670 */
[----:B------:R-:W-:Y:S05]  /*05b0*/  @!P0 BREAK.RELIABLE B0 ;  /* 0x0000000000008942 */ /* 0x000fea0003800100 */
[----:B------:R-:W-:Y:S05]  /*05c0*/  @!P0 BRA `(.L_x_1) ;  /* 0x0000000000388947 */ /* 0x000fea0003800000 */
.L_x_3:
[----:B------:R-:W-:Y:S05]  /*05d0*/  BSYNC.RELIABLE B0 ;  /* 0x0000000000007941 */ /* 0x000fea0003800100 */
.L_x_2:
[----:B-----5:R0:W-:Y:S04]  /*05e0*/  STG.E.U8 desc[UR4][R4.64+-0x1], R9 ;  /* 0xffffff0904007986 */ /* 0x0201e8000c101104 */
[----:B------:R-:W2:Y:S01]  /*05f0*/  LDG.E.U8 R11, desc[UR4][R2.64] ;  /* 0x00000004020b7981 */ /* 0x000ea2000c1e1100 */
[----:B------:R-:W-:-:S04]  /*0600*/  IADD3 R8, PT, PT, R8, 0x4, RZ ;  /* 0x0000000408087810 */ /* 0x000fc80007ffe0ff */
[----:B------:R-:W-:Y:S02]  /*0610*/  ISETP.NE.AND P0, PT, R8, RZ, PT ;  /* 0x000000ff0800720c */ /* 0x000fe40003f05270 */
[----:B------:R-:W-:Y:S01]  /*0620*/  IADD3 R10, P1, PT, R4, 0x4, RZ ;  /* 0x00000004040a7810 */ /* 0x000fe20007f3e0ff */
[----:B--2---:R-:W-:Y:S04]  /*0630*/  STG.E.U8 desc[UR4][R4.64], R11 ;  /* 0x0000000b04007986 */ /* 0x004fe8000c101104 */
[----:B------:R-:W-:Y:S04]  /*0640*/  STG.E.U8 desc[UR4][R4.64+0x1], R11 ;  /* 0x0000010b04007986 */ /* 0x000fe8000c101104 */
[----:B0-----:R-:W2:Y:S01]  /*0650*/  LDG.E.U8 R9, desc[UR4][R2.64] ;  /* 0x0000000402097981 */ /* 0x001ea2000c1e1100 */
[----:B------:R-:W-:-:S03]  /*0660*/  IMAD.X R13, RZ, RZ, R5, P1 ;  /* 0x000000ffff0d7224 */ /* 0x000fc600008e0605 */
[----:B--2---:R0:W-:Y:S02]  /*0670*/  STG.E.U8 desc[UR4][R4.64+0x2], R9 ;  /* 0x0000020904007986 */ /* 0x0041e4000c101104 */
[----:B0-----:R-:W-:Y:S02]  /*0680*/  IMAD.MOV.U32 R4, RZ, RZ, R10 ;  /* 0x000000ffff047224 */ /* 0x001fe400078e000a */
[----:B------:R-:W-:Y:S01]  /*0690*/  IMAD.MOV.U32 R5, RZ, RZ, R13 ;  /* 0x000000ffff057224 */ /* 0x000fe200078e000d */
[----:B------:R-:W-:Y:S06]  /*06a0*/  @P0 BRA `(.L_x_2) ;  /* 0xfffffffc00cc0947 */ /* 0x000fec000383ffff */
.L_x_1:
[----:B------:R-:W-:Y:S05]  /*06b0*/  BSYNC.RECONVERGENT B1 ;  /* 0x0000000000017941 */ /* 0x000fea0003800200 */
.L_x_0:
[----:B------:R-:W-:Y:S05]  /*06c0*/  WARPSYNC.ALL ;  /* 0x0000000000007948 */ /* 0x000fea0003800000 */
[----:B------:R-:W-:-:S13]  /*06d0*/  ISETP.NE.AND P0, PT, R0, RZ, PT ;  /* 0x000000ff0000720c */ /* 0x000fda0003f05270 */
[----:B------:R-:W-:Y:S05]  /*06e0*/  @!P0 EXIT ;  /* 0x000000000000894d */ /* 0x000fea0003800000 */
[----:B------:R0:W5:Y:S01]  /*06f0*/  LDG.E.U8 R5, desc[UR4][R2.64] ;  /* 0x0000000402057981 */ /* 0x000162000c1e1100 */
[----:B------:R-:W1:Y:S01]  /*0700*/  LDCU.64 UR6, c[0x0][0x390] ;  /* 0x00007200ff0677ac */ /* 0x000e620008000a00 */
[----:B------:R-:W-:Y:S02]  /*0710*/  IMAD.IADD R6, R6, 0x1, R7 ;  /* 0x0000000106067824 */ /* 0x000fe400078e0207 */
[----:B------:R-:W-:-:S03]  /*0720*/  IMAD.MOV R0, RZ, RZ, -R0 ;  /* 0x000000ffff007224 */ /* 0x000fc600078e0a00 */
[----:B-1----:R-:W-:-:S04]  /*0730*/  IADD3 R6, P0, PT, R6, UR6, RZ ;  /* 0x0000000606067c10 */ /* 0x002fc8000ff1e0ff */
[----:B0-----:R-:W-:-:S09]  /*0740*/  IADD3.X R7, PT, PT, RZ, UR7, RZ, P0, !PT ;  /* 0x00000007ff077c10 */ /* 0x001fd200087fe4ff */
.L_x_9:
[----:B------:R-:W-:Y:S01]  /*0750*/  IMAD.MOV.U32 R2, RZ, RZ, R6 ;  /* 0x000000ffff027224 */ /* 0x000fe200078e0006 */
[----:B------:R-:W-:Y:S01]  /*0760*/  IADD3 R6, P1, PT, R6, 0x1, RZ ;  /* 0x0000000106067810 */ /* 0x000fe20007f3e0ff */
[--C-:B------:R-:W-:Y:S02]  /*0770*/  IMAD.MOV.U32 R3, RZ, RZ, R7.reuse ;  /* 0x000000ffff037224 */ /* 0x100fe400078e0007 */
[----:B------:R-:W-:Y:S02]  /*0780*/  VIADD R0, R0, 0x1 ;  /* 0x0000000100007836 */ /* 0x000fe40000000000 */
[----:B------:R-:W-:Y:S01]  /*0790*/  IMAD.X R7, RZ, RZ, R7, P1 ;  /* 0x000000ffff077224 */ /* 0x000fe200008e0607 */
[----:B-----5:R0:W-:Y:S02]  /*07a0*/  STG.E.U8 desc[UR4][R2.64], R5 ;  /* 0x0000000502007986 */ /* 0x0201e4000c101104 */
[----:B------:R-:W-:-:S13]  /*07b0*/  ISETP.NE.AND P0, PT, R0, RZ, PT ;  /* 0x000000ff0000720c */ /* 0x000fda0003f05270 */
[----:B0-----:R-:W-:Y:S05]  /*07c0*/  @P0 BRA `(.L_x_9) ;  /* 0xfffffffc00e00947 */ /* 0x001fea000383ffff */
[----:B------:R-:W-:Y:S05]  /*07d0*/  EXIT ;  /* 0x000000000000794d */ /* 0x000fea0003800000 */
.L_x_10:
[----:B------:R-:W-:-:S00]  /*07e0*/  BRA `(.L_x_10) ;  /* 0xfffffffc00fc7947 */ /* 0x000fc0000383ffff */
[----:B------:R-:W-:-:S00]  /*07f0*/  NOP ;  /* 0x0000000000007918 */ /* 0x000fc00000000000 */
        /* <DEDUP_REMOVED lines=8> */
.L_x_11:


//--------------------- .nv.shared.reserved.0     --------------------------
	.section	.nv.shared.reserved.0,"aw",@nobits
	.weak		__nv_reservedSMEM_offset_0_alias
	.size		__nv_reservedSMEM_offset_0_alias, 0, 64
	.other		__nv_reservedSMEM_offset_0_alias,@"STO_CUDA_RESERVED_SHARED STV_DEFAULT"
__nv_reservedSMEM_offset_0_alias:
	.zero		0
	.zero		64


//--------------------- .nv.constant0._Z4copyPciS_ --------------------------
	.section	.nv.constant0._Z4copyPciS_,"a",@progbits
	.sectionflags	@""
	.align	4
.nv.constant0._Z4copyPciS_:
	.zero		920


//--------------------- SYMBOLS --------------------------

	.type		.nv.reservedSmem.offset0,@object
	.size		.nv.reservedSmem.offset0,0x4
